	.headerflags	@"EF_CUDA_TEXMODE_UNIFIED EF_CUDA_64BIT_ADDRESS EF_CUDA_ACCELERATORS EF_CUDA_SM90 EF_CUDA_VIRTUAL_SM(EF_CUDA_SM90)"
	.elftype	@"ET_EXEC"


//--------------------- .nv.info                  --------------------------
	.section	.nv.info,"",@"SHT_CUDA_INFO"
	.align	4


	//----- nvinfo : EIATTR_REGCOUNT
	.align		4
        /*0000*/ 	.byte	0x04, 0x2f
        /*0002*/ 	.short	(.L_1 - .L_0)
	.align		4
.L_0:
        /*0004*/ 	.word	index@(triton_poi_fused_clone_28)
        /*0008*/ 	.word	0x0000000e


	//----- nvinfo : EIATTR_MIN_STACK_SIZE
	.align		4
.L_1:
        /*000c*/ 	.byte	0x04, 0x12
        /*000e*/ 	.short	(.L_3 - .L_2)
	.align		4
.L_2:
        /*0010*/ 	.word	index@(triton_poi_fused_clone_28)
        /*0014*/ 	.word	0x00000000


	//----- nvinfo : EIATTR_FRAME_SIZE
	.align		4
.L_3:
        /*0018*/ 	.byte	0x04, 0x11
        /*001a*/ 	.short	(.L_5 - .L_4)
	.align		4
.L_4:
        /*001c*/ 	.word	index@(triton_poi_fused_clone_28)
        /*0020*/ 	.word	0x00000000


	//----- nvinfo : EIATTR_MIN_STACK_SIZE
	.align		4
.L_5:
        /*0024*/ 	.byte	0x04, 0x12
        /*0026*/ 	.short	(.L_7 - .L_6)
	.align		4
.L_6:
        /*0028*/ 	.word	index@(triton_poi_fused_clone_28)
        /*002c*/ 	.word	0x00000000
.L_7:


//--------------------- .nv.info.triton_poi_fused_clone_28 --------------------------
	.section	.nv.info.triton_poi_fused_clone_28,"",@"SHT_CUDA_INFO"
	.sectionflags	@""
	.align	4


	//----- nvinfo : EIATTR_CUDA_API_VERSION
	.align		4
        /*0000*/ 	.byte	0x04, 0x37
        /*0002*/ 	.short	(.L_9 - .L_8)
.L_8:
        /*0004*/ 	.word	0x0000007c


	//----- nvinfo : EIATTR_KPARAM_INFO
	.align		4
.L_9:
        /*0008*/ 	.byte	0x04, 0x17
        /*000a*/ 	.short	(.L_11 - .L_10)
.L_10:
        /*000c*/ 	.word	0x00000000
        /*0010*/ 	.short	0x0003
        /*0012*/ 	.short	0x0018
        /*0014*/ 	.byte	0x00, 0xf0, 0x11, 0x00


	//----- nvinfo : EIATTR_KPARAM_INFO
	.align		4
.L_11:
        /*0018*/ 	.byte	0x04, 0x17
        /*001a*/ 	.short	(.L_13 - .L_12)
.L_12:
        /*001c*/ 	.word	0x00000000
        /*0020*/ 	.short	0x0002
        /*0022*/ 	.short	0x0010
        /*0024*/ 	.byte	0x00, 0xf4, 0x21, 0x00


	//----- nvinfo : EIATTR_KPARAM_INFO
	.align		4
.L_13:
        /*0028*/ 	.byte	0x04, 0x17
        /*002a*/ 	.short	(.L_15 - .L_14)
.L_14:
        /*002c*/ 	.word	0x00000000
        /*0030*/ 	.short	0x0001
        /*0032*/ 	.short	0x0008
        /*0034*/ 	.byte	0x00, 0xf4, 0x21, 0x00


	//----- nvinfo : EIATTR_KPARAM_INFO
	.align		4
.L_15:
        /*0038*/ 	.byte	0x04, 0x17
        /*003a*/ 	.short	(.L_17 - .L_16)
.L_16:
        /*003c*/ 	.word	0x00000000
        /*0040*/ 	.short	0x0000
        /*0042*/ 	.short	0x0000
        /*0044*/ 	.byte	0x00, 0xf4, 0x21, 0x00


	//----- nvinfo : EIATTR_SPARSE_MMA_MASK
	.align		4
.L_17:
        /*0048*/ 	.byte	0x03, 0x50
        /*004a*/ 	.short	0x0000


	//----- nvinfo : EIATTR_MAXREG_COUNT
	.align		4
        /*004c*/ 	.byte	0x03, 0x1b
        /*004e*/ 	.short	0x00ff


	//----- nvinfo : EIATTR_EXIT_INSTR_OFFSETS
	.align		4
        /*0050*/ 	.byte	0x04, 0x1c
        /*0052*/ 	.short	(.L_19 - .L_18)


	//   ....[0]....
.L_18:
        /*0054*/ 	.word	0x00000180


	//   ....[1]....
        /*0058*/ 	.word	0x000001a0


	//----- nvinfo : EIATTR_REQNTID
	.align		4
.L_19:
        /*005c*/ 	.byte	0x04, 0x10
        /*005e*/ 	.short	(.L_21 - .L_20)
.L_20:
        /*0060*/ 	.word	0x00000080
        /*0064*/ 	.word	0x00000001
        /*0068*/ 	.word	0x00000001


	//----- nvinfo : EIATTR_CBANK_PARAM_SIZE
	.align		4
.L_21:
        /*006c*/ 	.byte	0x03, 0x19
        /*006e*/ 	.short	0x001c


	//----- nvinfo : EIATTR_PARAM_CBANK
	.align		4
        /*0070*/ 	.byte	0x04, 0x0a
        /*0072*/ 	.short	(.L_23 - .L_22)
	.align		4
.L_22:
        /*0074*/ 	.word	index@(.nv.constant0.triton_poi_fused_clone_28)
        /*0078*/ 	.short	0x0210
        /*007a*/ 	.short	0x001c


	//----- nvinfo : EIATTR_SW_WAR
	.align		4
.L_23:
        /*007c*/ 	.byte	0x04, 0x36
        /*007e*/ 	.short	(.L_25 - .L_24)
.L_24:
        /*0080*/ 	.word	0x00000008
.L_25:


//--------------------- .nv.callgraph             --------------------------
	.section	.nv.callgraph,"",@"SHT_CUDA_CALLGRAPH"
	.align	4
	.sectionentsize	8
	.align		4
        /*0000*/ 	.word	0x00000000
	.align		4
        /*0004*/ 	.word	0xffffffff
	.align		4
        /*0008*/ 	.word	0x00000000
	.align		4
        /*000c*/ 	.word	0xfffffffe
	.align		4
        /*0010*/ 	.word	0x00000000
	.align		4
        /*0014*/ 	.word	0xfffffffd
	.align		4
        /*0018*/ 	.word	0x00000000
	.align		4
        /*001c*/ 	.word	0xfffffffc


//--------------------- .text.triton_poi_fused_clone_28 --------------------------
	.section	.text.triton_poi_fused_clone_28,"ax",@progbits
	.align	128
        .global         triton_poi_fused_clone_28
        .type           triton_poi_fused_clone_28,@function
        .size           triton_poi_fused_clone_28,(.L_x_1 - triton_poi_fused_clone_28)
        .other          triton_poi_fused_clone_28,@"STO_CUDA_ENTRY STV_DEFAULT"
triton_poi_fused_clone_28:
.text.triton_poi_fused_clone_28:
[----:B------:R-:W0:Y:S02]  /*0000*/  LDC R1, c[0x0][0x28] ;  /* 0x00000a00ff017b82 */ /* 0x000e240000000800 */
[----:B------:R-:W1:Y:S01]  /*0010*/  S2R R0, SR_TID.X ;  /* 0x0000000000007919 */ /* 0x000e620000002100 */
[----:B------:R-:W2:Y:S01]  /*0020*/  LDC.64 R2, c[0x0][0x210] ;  /* 0x00008400ff027b82 */ /* 0x000ea20000000a00 */
[----:B------:R-:W-:Y:S01]  /*0030*/  ULDC.64 UR4, c[0x0][0x208] ;  /* 0x0000820000047ab9 */ /* 0x000fe20000000a00 */
[----:B------:R-:W3:Y:S06]  /*0040*/  S2R R9, SR_CTAID.X ;  /* 0x0000000000097919 */ /* 0x000eec0000002500 */
[----:B------:R-:W4:Y:S01]  /*0050*/  LDC.64 R4, c[0x0][0x218] ;  /* 0x00008600ff047b82 */ /* 0x000f220000000a00 */
[----:B-1----:R-:W-:-:S05]  /*0060*/  LOP3.LUT R0, R0, 0x7f, RZ, 0xc0, !PT ;  /* 0x0000007f00007812 */ /* 0x002fca00078ec0ff */
[----:B---3--:R-:W-:-:S05]  /*0070*/  IMAD R9, R9, 0x80, R0 ;  /* 0x0000008009097824 */ /* 0x008fca00078e0200 */
[----:B------:R-:W-:Y:S02]  /*0080*/  SHF.R.S32.HI R0, RZ, 0x1f, R9 ;  /* 0x0000001fff007819 */ /* 0x000fe40000011409 */
[----:B------:R-:W-:Y:S02]  /*0090*/  ISETP.GE.AND P0, PT, R9, 0x800, PT ;  /* 0x000008000900780c */ /* 0x000fe40003f06270 */
[----:B------:R-:W-:-:S04]  /*00a0*/  LEA.HI R0, R0, R9, RZ, 0x9 ;  /* 0x0000000900007211 */ /* 0x000fc800078f48ff */
[----:B------:R-:W-:Y:S02]  /*00b0*/  LOP3.LUT R6, R0, 0xfffffe00, RZ, 0xc0, !PT ;  /* 0xfffffe0000067812 */ /* 0x000fe400078ec0ff */
[----:B------:R-:W-:Y:S02]  /*00c0*/  SHF.R.S32.HI R0, RZ, 0x9, R0 ;  /* 0x00000009ff007819 */ /* 0x000fe40000011400 */
[----:B------:R-:W-:-:S05]  /*00d0*/  IADD3 R7, R9, 0x1800, -R6 ;  /* 0x0000180009077810 */ /* 0x000fca0007ffe806 */
[----:B------:R-:W-:Y:S02]  /*00e0*/  IMAD R11, R0, 0x4800, R7 ;  /* 0x00004800000b7824 */ /* 0x000fe400078e0207 */
[----:B------:R-:W-:Y:S02]  /*00f0*/  IMAD.MOV.U32 R0, RZ, RZ, RZ ;  /* 0x000000ffff007224 */ /* 0x000fe400078e00ff */
[----:B--2---:R-:W-:Y:S01]  /*0100*/  IMAD.WIDE R2, R11, 0x4, R2 ;  /* 0x000000040b027825 */ /* 0x004fe200078e0202 */
[----:B------:R-:W-:-:S03]  /*0110*/  HFMA2.MMA R11, -RZ, RZ, 0, 0 ;  /* 0x00000000ff0b7435 */ /* 0x000fc600000001ff */
[----:B----4-:R-:W-:Y:S01]  /*0120*/  IMAD.WIDE.U32 R4, R7, 0x4, R4 ;  /* 0x0000000407047825 */ /* 0x010fe200078e0004 */
[----:B------:R-:W2:Y:S01]  /*0130*/  @!P0 LDG.E R0, desc[UR4][R2.64] ;  /* 0x0000000402008981 */ /* 0x000ea2000c1e1900 */
[----:B------:R-:W1:Y:S05]  /*0140*/  LDC.64 R6, c[0x0][0x220] ;  /* 0x00008800ff067b82 */ /* 0x000e6a0000000a00 */
[----:B------:R-:W2:Y:S01]  /*0150*/  @!P0 LDG.E.EL R11, desc[UR4][R4.64] ;  /* 0x00000004040b8981 */ /* 0x000ea2000c2e1900 */
[----:B-1----:R-:W-:-:S04]  /*0160*/  IMAD.WIDE R6, R9, 0x4, R6 ;  /* 0x0000000409067825 */ /* 0x002fc800078e0206 */
[----:B--2---:R-:W-:Y:S01]  /*0170*/  FADD R11, R11, R0 ;  /* 0x000000000b0b7221 */ /* 0x004fe20000000000 */
[----:B------:R-:W-:Y:S06]  /*0180*/  @P0 EXIT ;  /* 0x000000000000094d */ /* 0x000fec0003800000 */
[----:B------:R-:W-:Y:S01]  /*0190*/  STG.E desc[UR4][R6.64], R11 ;  /* 0x0000000b06007986 */ /* 0x000fe2000c101904 */
[----:B------:R-:W-:Y:S05]  /*01a0*/  EXIT ;  /* 0x000000000000794d */ /* 0x000fea0003800000 */
.L_x_0:
[----:B------:R-:W-:-:S00]  /*01b0*/  BRA `(.L_x_0) ;  /* 0xfffffffc00fc7947 */ /* 0x000fc0000383ffff */
[----:B------:R-:W-:-:S00]  /*01c0*/  NOP ;  /* 0x0000000000007918 */ /* 0x000fc00000000000 */
        /* <DEDUP_REMOVED lines=11> */
.L_x_1:


//--------------------- .nv.constant0.triton_poi_fused_clone_28 --------------------------
	.section	.nv.constant0.triton_poi_fused_clone_28,"a",@progbits
	.sectionflags	@""
	.align	4
.nv.constant0.triton_poi_fused_clone_28:
	.zero		556
